	.headerflags	@"EF_CUDA_TEXMODE_UNIFIED EF_CUDA_64BIT_ADDRESS EF_CUDA_SM89 EF_CUDA_VIRTUAL_SM(EF_CUDA_SM89)"
	.elftype	@"ET_EXEC"


//--------------------- .nv.info                  --------------------------
	.section	.nv.info,"",@"SHT_CUDA_INFO"
	.align	4


	//----- nvinfo : EIATTR_REGCOUNT
	.align		4
        /*0000*/ 	.byte	0x04, 0x2f
        /*0002*/ 	.short	(.L_1 - .L_0)
	.align		4
.L_0:
        /*0004*/ 	.word	index@(triton_per_fused_add_mul_pow_reciprocal_select_sum_unsqueeze_24)
        /*0008*/ 	.word	0x00000012


	//----- nvinfo : EIATTR_FRAME_SIZE
	.align		4
.L_1:
        /*000c*/ 	.byte	0x04, 0x11
        /*000e*/ 	.short	(.L_3 - .L_2)
	.align		4
.L_2:
        /*0010*/ 	.word	index@(triton_per_fused_add_mul_pow_reciprocal_select_sum_unsqueeze_24)
        /*0014*/ 	.word	0x00000000


	//----- nvinfo : EIATTR_MIN_STACK_SIZE
	.align		4
.L_3:
        /*0018*/ 	.byte	0x04, 0x12
        /*001a*/ 	.short	(.L_5 - .L_4)
	.align		4
.L_4:
        /*001c*/ 	.word	index@(triton_per_fused_add_mul_pow_reciprocal_select_sum_unsqueeze_24)
        /*0020*/ 	.word	0x00000000
.L_5:


//--------------------- .nv.info.triton_per_fused_add_mul_pow_reciprocal_select_sum_unsqueeze_24 --------------------------
	.section	.nv.info.triton_per_fused_add_mul_pow_reciprocal_select_sum_unsqueeze_24,"",@"SHT_CUDA_INFO"
	.sectionflags	@""
	.align	4


	//----- nvinfo : EIATTR_CUDA_API_VERSION
	.align		4
        /*0000*/ 	.byte	0x04, 0x37
        /*0002*/ 	.short	(.L_7 - .L_6)
.L_6:
        /*0004*/ 	.word	0x00000080


	//----- nvinfo : EIATTR_PARAM_CBANK
	.align		4
.L_7:
        /*0008*/ 	.byte	0x04, 0x0a
        /*000a*/ 	.short	(.L_9 - .L_8)
	.align		4
.L_8:
        /*000c*/ 	.word	index@(.nv.constant0.triton_per_fused_add_mul_pow_reciprocal_select_sum_unsqueeze_24)
        /*0010*/ 	.short	0x0160
        /*0012*/ 	.short	0x0028


	//----- nvinfo : EIATTR_CBANK_PARAM_SIZE
	.align		4
.L_9:
        /*0014*/ 	.byte	0x03, 0x19
        /*0016*/ 	.short	0x0028


	//----- nvinfo : EIATTR_KPARAM_INFO
	.align		4
        /*0018*/ 	.byte	0x04, 0x17
        /*001a*/ 	.short	(.L_11 - .L_10)
.L_10:
        /*001c*/ 	.word	0x00000000
        /*0020*/ 	.short	0x0004
        /*0022*/ 	.short	0x0020
        /*0024*/ 	.byte	0x00, 0xf4, 0x21, 0x00


	//----- nvinfo : EIATTR_KPARAM_INFO
	.align		4
.L_11:
        /*0028*/ 	.byte	0x04, 0x17
        /*002a*/ 	.short	(.L_13 - .L_12)
.L_12:
        /*002c*/ 	.word	0x00000000
        /*0030*/ 	.short	0x0003
        /*0032*/ 	.short	0x0018
        /*0034*/ 	.byte	0x00, 0xf0, 0x11, 0x00


	//----- nvinfo : EIATTR_KPARAM_INFO
	.align		4
.L_13:
        /*0038*/ 	.byte	0x04, 0x17
        /*003a*/ 	.short	(.L_15 - .L_14)
.L_14:
        /*003c*/ 	.word	0x00000000
        /*0040*/ 	.short	0x0002
        /*0042*/ 	.short	0x0010
        /*0044*/ 	.byte	0x00, 0xf4, 0x21, 0x00


	//----- nvinfo : EIATTR_KPARAM_INFO
	.align		4
.L_15:
        /*0048*/ 	.byte	0x04, 0x17
        /*004a*/ 	.short	(.L_17 - .L_16)
.L_16:
        /*004c*/ 	.word	0x00000000
        /*0050*/ 	.short	0x0001
        /*0052*/ 	.short	0x0008
        /*0054*/ 	.byte	0x00, 0xf4, 0x21, 0x00


	//----- nvinfo : EIATTR_KPARAM_INFO
	.align		4
.L_17:
        /*0058*/ 	.byte	0x04, 0x17
        /*005a*/ 	.short	(.L_19 - .L_18)
.L_18:
        /*005c*/ 	.word	0x00000000
        /*0060*/ 	.short	0x0000
        /*0062*/ 	.short	0x0000
        /*0064*/ 	.byte	0x00, 0xf4, 0x21, 0x00


	//----- nvinfo : EIATTR_MAXREG_COUNT
	.align		4
.L_19:
        /*0068*/ 	.byte	0x03, 0x1b
        /*006a*/ 	.short	0x00ff


	//----- nvinfo : EIATTR_COOP_GROUP_MASK_REGIDS
	.align		4
        /*006c*/ 	.byte	0x04, 0x29
        /*006e*/ 	.short	(.L_21 - .L_20)


	//   ....[0]....
.L_20:
        /*0070*/ 	.word	0xffffffff


	//   ....[1]....
        /*0074*/ 	.word	0xffffffff


	//   ....[2]....
        /*0078*/ 	.word	0xffffffff


	//   ....[3]....
        /*007c*/ 	.word	0xffffffff


	//   ....[4]....
        /*0080*/ 	.word	0xffffffff


	//   ....[5]....
        /*0084*/ 	.word	0xffffffff


	//----- nvinfo : EIATTR_COOP_GROUP_INSTR_OFFSETS
	.align		4
.L_21:
        /*0088*/ 	.byte	0x04, 0x28
        /*008a*/ 	.short	(.L_23 - .L_22)


	//   ....[0]....
.L_22:
        /*008c*/ 	.word	0x000000c0


	//   ....[1]....
        /*0090*/ 	.word	0x000000f0


	//   ....[2]....
        /*0094*/ 	.word	0x00000110


	//   ....[3]....
        /*0098*/ 	.word	0x00000130


	//   ....[4]....
        /*009c*/ 	.word	0x00000150


	//   ....[5]....
        /*00a0*/ 	.word	0x000001d0


	//----- nvinfo : EIATTR_EXIT_INSTR_OFFSETS
	.align		4
.L_23:
        /*00a4*/ 	.byte	0x04, 0x1c
        /*00a6*/ 	.short	(.L_25 - .L_24)


	//   ....[0]....
.L_24:
        /*00a8*/ 	.word	0x00000340


	//----- nvinfo : EIATTR_REQNTID
	.align		4
.L_25:
        /*00ac*/ 	.byte	0x04, 0x10
        /*00ae*/ 	.short	(.L_27 - .L_26)
.L_26:
        /*00b0*/ 	.word	0x00000040
        /*00b4*/ 	.word	0x00000001
        /*00b8*/ 	.word	0x00000001
.L_27:


//--------------------- .nv.callgraph             --------------------------
	.section	.nv.callgraph,"",@"SHT_CUDA_CALLGRAPH"
	.align	4
	.sectionentsize	8
	.align		4
        /*0000*/ 	.word	0x00000000
	.align		4
        /*0004*/ 	.word	0xffffffff
	.align		4
        /*0008*/ 	.word	0x00000000
	.align		4
        /*000c*/ 	.word	0xfffffffe
	.align		4
        /*0010*/ 	.word	0x00000000
	.align		4
        /*0014*/ 	.word	0xfffffffd
	.align		4
        /*0018*/ 	.word	0x00000000
	.align		4
        /*001c*/ 	.word	0xfffffffc


//--------------------- .nv.rel.action            --------------------------
	.section	.nv.rel.action,"",@"SHT_CUDA_RELOCINFO"
	.align	8
	.sectionentsize	8
        /*0000*/ 	.byte	0x73, 0x00, 0x00, 0x00, 0x00, 0x00, 0x00, 0x00, 0x00, 0x00, 0x00, 0x11, 0x25, 0x00, 0x05, 0x36


//--------------------- .nv.constant0.triton_per_fused_add_mul_pow_reciprocal_select_sum_unsqueeze_24 --------------------------
	.section	.nv.constant0.triton_per_fused_add_mul_pow_reciprocal_select_sum_unsqueeze_24,"a",@progbits
	.sectionflags	@""
	.align	4
.nv.constant0.triton_per_fused_add_mul_pow_reciprocal_select_sum_unsqueeze_24:
	.zero		392


//--------------------- .text.triton_per_fused_add_mul_pow_reciprocal_select_sum_unsqueeze_24 --------------------------
	.section	.text.triton_per_fused_add_mul_pow_reciprocal_select_sum_unsqueeze_24,"ax",@progbits
	.sectionflags	@"SHF_BARRIERS=1"
	.sectioninfo	@"SHI_REGISTERS=18"
	.align	128
        .global         triton_per_fused_add_mul_pow_reciprocal_select_sum_unsqueeze_24
        .type           triton_per_fused_add_mul_pow_reciprocal_select_sum_unsqueeze_24,@function
        .size           triton_per_fused_add_mul_pow_reciprocal_select_sum_unsqueeze_24,(.L_x_1 - triton_per_fused_add_mul_pow_reciprocal_select_sum_unsqueeze_24)
        .other          triton_per_fused_add_mul_pow_reciprocal_select_sum_unsqueeze_24,@"STO_CUDA_ENTRY STV_DEFAULT"
triton_per_fused_add_mul_pow_reciprocal_select_sum_unsqueeze_24:
.text.triton_per_fused_add_mul_pow_reciprocal_select_sum_unsqueeze_24:
[----:B------:R-:W-:Y:S02]  /*0000*/  MOV R1, c[0x0][0x28] ;  /* 0x00000a0000017a02 */ /* 0x000fe40000000f00 */
[----:B------:R-:W0:Y:S01]  /*0010*/  S2R R13, SR_TID.X ;  /* 0x00000000000d7919 */ /* 0x000e220000002100 */
[----:B------:R-:W-:Y:S01]  /*0020*/  MOV R15, 0x4 ;  /* 0x00000004000f7802 */ /* 0x000fe20000000f00 */
[----:B------:R-:W-:Y:S01]  /*0030*/  ULDC.64 UR4, c[0x0][0x118] ;  /* 0x0000460000047ab9 */ /* 0x000fe20000000a00 */
[----:B0-----:R-:W-:-:S05]  /*0040*/  LOP3.LUT R4, R13, 0x3f, RZ, 0xc0, !PT ;  /* 0x0000003f0d047812 */ /* 0x001fca00078ec0ff */
[----:B------:R-:W-:-:S05]  /*0050*/  IMAD.WIDE.U32 R2, R4, R15, c[0x0][0x168] ;  /* 0x00005a0004027625 */ /* 0x000fca00078e000f */
[----:B------:R0:W2:Y:S01]  /*0060*/  LDG.E R0, [R2.64+0x1200] ;  /* 0x0012000402007981 */ /* 0x0000a2000c1e1900 */
[C---:B------:R-:W-:Y:S02]  /*0070*/  LOP3.LUT P0, RZ, R13.reuse, 0x1f, RZ, 0xc0, !PT ;  /* 0x0000001f0dff7812 */ /* 0x040fe4000780c0ff */
[----:B------:R-:W-:Y:S02]  /*0080*/  ISETP.GE.AND P1, PT, R13, 0x2, PT ;  /* 0x000000020d00780c */ /* 0x000fe40003f26270 */
[----:B0-----:R-:W-:-:S04]  /*0090*/  SHF.R.U32.HI R2, RZ, 0x3, R13 ;  /* 0x00000003ff027819 */ /* 0x001fc8000001160d */
[----:B------:R-:W-:Y:S01]  /*00a0*/  LOP3.LUT R3, R2, 0x4, RZ, 0xc0, !PT ;  /* 0x0000000402037812 */ /* 0x000fe200078ec0ff */
[----:B--2---:R-:W-:-:S06]  /*00b0*/  FMUL R5, R0, R0 ;  /* 0x0000000000057220 */ /* 0x004fcc0000400000 */
[----:B------:R-:W0:Y:S02]  /*00c0*/  SHFL.BFLY PT, R5, R5, 0x10, 0x1f ;  /* 0x0e001f0005057f89 */ /* 0x000e2400000e0000 */
[----:B0-----:R-:W-:Y:S01]  /*00d0*/  FFMA R6, R0, R0, R5 ;  /* 0x0000000000067223 */ /* 0x001fe20000000005 */
[----:B------:R-:W-:-:S04]  /*00e0*/  LOP3.LUT R5, R13, 0x1, RZ, 0xc0, !PT ;  /* 0x000000010d057812 */ /* 0x000fc800078ec0ff */
[----:B------:R-:W0:Y:S02]  /*00f0*/  SHFL.BFLY PT, R7, R6, 0x8, 0x1f ;  /* 0x0d001f0006077f89 */ /* 0x000e2400000e0000 */
[----:B0-----:R-:W-:-:S05]  /*0100*/  FADD R7, R6, R7 ;  /* 0x0000000706077221 */ /* 0x001fca0000000000 */
[----:B------:R-:W0:Y:S02]  /*0110*/  SHFL.BFLY PT, R8, R7, 0x4, 0x1f ;  /* 0x0c801f0007087f89 */ /* 0x000e2400000e0000 */
[----:B0-----:R-:W-:-:S05]  /*0120*/  FADD R8, R7, R8 ;  /* 0x0000000807087221 */ /* 0x001fca0000000000 */
[----:B------:R-:W0:Y:S02]  /*0130*/  SHFL.BFLY PT, R9, R8, 0x2, 0x1f ;  /* 0x0c401f0008097f89 */ /* 0x000e2400000e0000 */
[----:B0-----:R-:W-:-:S05]  /*0140*/  FADD R9, R8, R9 ;  /* 0x0000000908097221 */ /* 0x001fca0000000000 */
[----:B------:R-:W0:Y:S02]  /*0150*/  SHFL.BFLY PT, R10, R9, 0x1, 0x1f ;  /* 0x0c201f00090a7f89 */ /* 0x000e2400000e0000 */
[----:B0-----:R-:W-:-:S05]  /*0160*/  FADD R10, R9, R10 ;  /* 0x0000000a090a7221 */ /* 0x001fca0000000000 */
[----:B------:R0:W-:Y:S04]  /*0170*/  @!P0 STS [R3], R10 ;  /* 0x0000000a03008388 */ /* 0x0001e80000000800 */
[----:B------:R-:W-:Y:S01]  /*0180*/  BAR.SYNC.DEFER_BLOCKING 0x0 ;  /* 0x0000000000007b1d */ /* 0x000fe20000010000 */
[----:B------:R-:W-:-:S04]  /*0190*/  ISETP.NE.U32.AND P0, PT, R5, 0x1, PT ;  /* 0x000000010500780c */ /* 0x000fc80003f05070 */
[----:B------:R-:W-:Y:S02]  /*01a0*/  ISETP.LT.AND P0, PT, R13, 0x2, P0 ;  /* 0x000000020d00780c */ /* 0x000fe40000701270 */
[----:B0-----:R-:W-:Y:S01]  /*01b0*/  MOV R3, 0x3e800000 ;  /* 0x3e80000000037802 */ /* 0x001fe20000000f00 */
[----:B------:R-:W0:Y:S04]  /*01c0*/  @!P1 LDS R11, [R13.X4] ;  /* 0x000000000d0b9984 */ /* 0x000e280000004800 */
[----:B0-----:R-:W0:Y:S02]  /*01d0*/  SHFL.BFLY PT, R2, R11, 0x1, 0x1f ;  /* 0x0c201f000b027f89 */ /* 0x001e2400000e0000 */
[----:B0-----:R-:W-:-:S05]  /*01e0*/  FADD R2, R11, R2 ;  /* 0x000000020b027221 */ /* 0x001fca0000000000 */
[----:B------:R-:W-:Y:S04]  /*01f0*/  @P0 STS [R13.X4], R2 ;  /* 0x000000020d000388 */ /* 0x000fe80000004800 */
[----:B------:R-:W-:Y:S06]  /*0200*/  BAR.SYNC.DEFER_BLOCKING 0x0 ;  /* 0x0000000000007b1d */ /* 0x000fec0000010000 */
[----:B------:R-:W0:Y:S02]  /*0210*/  LDS R5, [RZ] ;  /* 0x00000000ff057984 */ /* 0x000e240000000800 */
[----:B0-----:R-:W-:-:S02]  /*0220*/  FADD R6, R5, 9.9999999392252902908e-09 ;  /* 0x322bcc7705067421 */ /* 0x001fc40000000000 */
[----:B------:R-:W-:Y:S03]  /*0230*/  BAR.SYNC.DEFER_BLOCKING 0x0 ;  /* 0x0000000000007b1d */ /* 0x000fe60000010000 */
[C---:B------:R-:W-:Y:S02]  /*0240*/  FSETP.GT.AND P1, PT, |R6|.reuse, 8.50705917302346158658e+37, PT ;  /* 0x7e8000000600780b */ /* 0x040fe40003f24200 */
[----:B------:R-:W-:Y:S02]  /*0250*/  FSETP.GEU.AND P0, PT, |R6|, 1.175494350822287508e-38, PT ;  /* 0x008000000600780b */ /* 0x000fe40003f0e200 */
[----:B------:R-:W-:-:S09]  /*0260*/  FSEL R3, R3, 1, P1 ;  /* 0x3f80000003037808 */ /* 0x000fd20000800000 */
[----:B------:R-:W-:Y:S01]  /*0270*/  @P1 FMUL R6, R6, 0.25 ;  /* 0x3e80000006061820 */ /* 0x000fe20000400000 */
[C---:B------:R-:W-:Y:S01]  /*0280*/  ISETP.NE.AND P1, PT, R4.reuse, RZ, PT ;  /* 0x000000ff0400720c */ /* 0x040fe20003f25270 */
[----:B------:R-:W-:Y:S01]  /*0290*/  @!P0 FMUL R3, R3, 16777216 ;  /* 0x4b80000003038820 */ /* 0x000fe20000400000 */
[----:B------:R-:W-:Y:S01]  /*02a0*/  IMAD.WIDE.U32 R4, R4, R15, c[0x0][0x170] ;  /* 0x00005c0004047625 */ /* 0x000fe200078e000f */
[----:B------:R-:W-:-:S06]  /*02b0*/  @!P0 FMUL R6, R6, 16777216 ;  /* 0x4b80000006068820 */ /* 0x000fcc0000400000 */
[----:B------:R-:W0:Y:S04]  /*02c0*/  MUFU.RCP R6, R6 ;  /* 0x0000000600067308 */ /* 0x000e280000001000 */
[----:B------:R-:W-:Y:S01]  /*02d0*/  @!P1 MOV R2, c[0x0][0x160] ;  /* 0x0000580000029a02 */ /* 0x000fe20000000f00 */
[----:B0-----:R-:W-:Y:S01]  /*02e0*/  FMUL R7, R6, R3 ;  /* 0x0000000306077220 */ /* 0x001fe20000400000 */
[----:B------:R-:W-:-:S03]  /*02f0*/  @!P1 MOV R3, c[0x0][0x164] ;  /* 0x0000590000039a02 */ /* 0x000fc60000000f00 */
[----:B------:R-:W-:Y:S02]  /*0300*/  FADD R9, R7, R7 ;  /* 0x0000000707097221 */ /* 0x000fe40000000000 */
[----:B------:R-:W-:Y:S02]  /*0310*/  @!P1 STG.E [R2.64], R7 ;  /* 0x0000000702009986 */ /* 0x000fe4000c101904 */
[----:B------:R-:W-:-:S05]  /*0320*/  FMUL R9, R0, R9 ;  /* 0x0000000900097220 */ /* 0x000fca0000400000 */
[----:B------:R-:W-:Y:S01]  /*0330*/  STG.E [R4.64], R9 ;  /* 0x0000000904007986 */ /* 0x000fe2000c101904 */
[----:B------:R-:W-:Y:S05]  /*0340*/  EXIT ;  /* 0x000000000000794d */ /* 0x000fea0003800000 */
.L_x_0:
[----:B------:R-:W-:-:S00]  /*0350*/  BRA `(.L_x_0) ;  /* 0xfffffff000007947 */ /* 0x000fc0000383ffff */
[----:B------:R-:W-:-:S00]  /*0360*/  NOP ;  /* 0x0000000000007918 */ /* 0x000fc00000000000 */
        /* <DEDUP_REMOVED lines=9> */
.L_x_1:


//--------------------- .nv.shared.triton_per_fused_add_mul_pow_reciprocal_select_sum_unsqueeze_24 --------------------------
	.section	.nv.shared.triton_per_fused_add_mul_pow_reciprocal_select_sum_unsqueeze_24,"aw",@nobits
	.sectionflags	@""
	.align	16
